	.headerflags	@"EF_CUDA_TEXMODE_UNIFIED EF_CUDA_64BIT_ADDRESS EF_CUDA_ACCELERATORS EF_CUDA_SM90 EF_CUDA_VIRTUAL_SM(EF_CUDA_SM90)"
	.elftype	@"ET_EXEC"


//--------------------- .nv.info                  --------------------------
	.section	.nv.info,"",@"SHT_CUDA_INFO"
	.align	4


	//----- nvinfo : EIATTR_REGCOUNT
	.align		4
        /*0000*/ 	.byte	0x04, 0x2f
        /*0002*/ 	.short	(.L_3 - .L_2)
	.align		4
.L_2:
        /*0004*/ 	.word	index@(triton_poi_fused_add_div_sqrt_18)
        /*0008*/ 	.word	0x00000020


	//----- nvinfo : EIATTR_MIN_STACK_SIZE
	.align		4
.L_3:
        /*000c*/ 	.byte	0x04, 0x12
        /*000e*/ 	.short	(.L_5 - .L_4)
	.align		4
.L_4:
        /*0010*/ 	.word	index@(triton_poi_fused_add_div_sqrt_18)
        /*0014*/ 	.word	0x00000000


	//----- nvinfo : EIATTR_FRAME_SIZE
	.align		4
.L_5:
        /*0018*/ 	.byte	0x04, 0x11
        /*001a*/ 	.short	(.L_7 - .L_6)
	.align		4
.L_6:
        /*001c*/ 	.word	index@(triton_poi_fused_add_div_sqrt_18)
        /*0020*/ 	.word	0x00000000


	//----- nvinfo : EIATTR_MIN_STACK_SIZE
	.align		4
.L_7:
        /*0024*/ 	.byte	0x04, 0x12
        /*0026*/ 	.short	(.L_9 - .L_8)
	.align		4
.L_8:
        /*0028*/ 	.word	index@(triton_poi_fused_add_div_sqrt_18)
        /*002c*/ 	.word	0x00000000
.L_9:


//--------------------- .nv.info.triton_poi_fused_add_div_sqrt_18 --------------------------
	.section	.nv.info.triton_poi_fused_add_div_sqrt_18,"",@"SHT_CUDA_INFO"
	.sectionflags	@""
	.align	4


	//----- nvinfo : EIATTR_CUDA_API_VERSION
	.align		4
        /*0000*/ 	.byte	0x04, 0x37
        /*0002*/ 	.short	(.L_11 - .L_10)
.L_10:
        /*0004*/ 	.word	0x0000007c


	//----- nvinfo : EIATTR_KPARAM_INFO
	.align		4
.L_11:
        /*0008*/ 	.byte	0x04, 0x17
        /*000a*/ 	.short	(.L_13 - .L_12)
.L_12:
        /*000c*/ 	.word	0x00000000
        /*0010*/ 	.short	0x0004
        /*0012*/ 	.short	0x001c
        /*0014*/ 	.byte	0x00, 0xf0, 0x11, 0x00


	//----- nvinfo : EIATTR_KPARAM_INFO
	.align		4
.L_13:
        /*0018*/ 	.byte	0x04, 0x17
        /*001a*/ 	.short	(.L_15 - .L_14)
.L_14:
        /*001c*/ 	.word	0x00000000
        /*0020*/ 	.short	0x0003
        /*0022*/ 	.short	0x0018
        /*0024*/ 	.byte	0x00, 0xf0, 0x11, 0x00


	//----- nvinfo : EIATTR_KPARAM_INFO
	.align		4
.L_15:
        /*0028*/ 	.byte	0x04, 0x17
        /*002a*/ 	.short	(.L_17 - .L_16)
.L_16:
        /*002c*/ 	.word	0x00000000
        /*0030*/ 	.short	0x0002
        /*0032*/ 	.short	0x0010
        /*0034*/ 	.byte	0x00, 0xf4, 0x21, 0x00


	//----- nvinfo : EIATTR_KPARAM_INFO
	.align		4
.L_17:
        /*0038*/ 	.byte	0x04, 0x17
        /*003a*/ 	.short	(.L_19 - .L_18)
.L_18:
        /*003c*/ 	.word	0x00000000
        /*0040*/ 	.short	0x0001
        /*0042*/ 	.short	0x0008
        /*0044*/ 	.byte	0x00, 0xf4, 0x21, 0x00


	//----- nvinfo : EIATTR_KPARAM_INFO
	.align		4
.L_19:
        /*0048*/ 	.byte	0x04, 0x17
        /*004a*/ 	.short	(.L_21 - .L_20)
.L_20:
        /*004c*/ 	.word	0x00000000
        /*0050*/ 	.short	0x0000
        /*0052*/ 	.short	0x0000
        /*0054*/ 	.byte	0x00, 0xf4, 0x21, 0x00


	//----- nvinfo : EIATTR_SPARSE_MMA_MASK
	.align		4
.L_21:
        /*0058*/ 	.byte	0x03, 0x50
        /*005a*/ 	.short	0x0000


	//----- nvinfo : EIATTR_MAXREG_COUNT
	.align		4
        /*005c*/ 	.byte	0x03, 0x1b
        /*005e*/ 	.short	0x00ff


	//----- nvinfo : EIATTR_EXIT_INSTR_OFFSETS
	.align		4
        /*0060*/ 	.byte	0x04, 0x1c
        /*0062*/ 	.short	(.L_23 - .L_22)


	//   ....[0]....
.L_22:
        /*0064*/ 	.word	0x00001140


	//   ....[1]....
        /*0068*/ 	.word	0x00001160


	//----- nvinfo : EIATTR_REQNTID
	.align		4
.L_23:
        /*006c*/ 	.byte	0x04, 0x10
        /*006e*/ 	.short	(.L_25 - .L_24)
.L_24:
        /*0070*/ 	.word	0x00000100
        /*0074*/ 	.word	0x00000001
        /*0078*/ 	.word	0x00000001


	//----- nvinfo : EIATTR_CBANK_PARAM_SIZE
	.align		4
.L_25:
        /*007c*/ 	.byte	0x03, 0x19
        /*007e*/ 	.short	0x0020


	//----- nvinfo : EIATTR_PARAM_CBANK
	.align		4
        /*0080*/ 	.byte	0x04, 0x0a
        /*0082*/ 	.short	(.L_27 - .L_26)
	.align		4
.L_26:
        /*0084*/ 	.word	index@(.nv.constant0.triton_poi_fused_add_div_sqrt_18)
        /*0088*/ 	.short	0x0210
        /*008a*/ 	.short	0x0020


	//----- nvinfo : EIATTR_SW_WAR
	.align		4
.L_27:
        /*008c*/ 	.byte	0x04, 0x36
        /*008e*/ 	.short	(.L_29 - .L_28)
.L_28:
        /*0090*/ 	.word	0x00000008
.L_29:


//--------------------- .nv.callgraph             --------------------------
	.section	.nv.callgraph,"",@"SHT_CUDA_CALLGRAPH"
	.align	4
	.sectionentsize	8
	.align		4
        /*0000*/ 	.word	0x00000000
	.align		4
        /*0004*/ 	.word	0xffffffff
	.align		4
        /*0008*/ 	.word	0x00000000
	.align		4
        /*000c*/ 	.word	0xfffffffe
	.align		4
        /*0010*/ 	.word	0x00000000
	.align		4
        /*0014*/ 	.word	0xfffffffd
	.align		4
        /*0018*/ 	.word	0x00000000
	.align		4
        /*001c*/ 	.word	0xfffffffc


//--------------------- .nv.constant4             --------------------------
	.section	.nv.constant4,"a",@progbits
	.align	8
	.align		8
.nv.constant4:
        /*0000*/ 	.dword	_$_str
	.align		8
        /*0008*/ 	.dword	_$_str_$_2


//--------------------- .text.triton_poi_fused_add_div_sqrt_18 --------------------------
	.section	.text.triton_poi_fused_add_div_sqrt_18,"ax",@progbits
	.sectionflags	@"SHF_BARRIERS=1"
	.align	128
        .global         triton_poi_fused_add_div_sqrt_18
        .type           triton_poi_fused_add_div_sqrt_18,@function
        .size           triton_poi_fused_add_div_sqrt_18,(.L_x_1 - triton_poi_fused_add_div_sqrt_18)
        .other          triton_poi_fused_add_div_sqrt_18,@"STO_CUDA_ENTRY STV_DEFAULT"
triton_poi_fused_add_div_sqrt_18:
.text.triton_poi_fused_add_div_sqrt_18:
[----:B------:R-:W0:Y:S01]  /*0000*/  LDC R1, c[0x0][0x28] ;  /* 0x00000a00ff017b82 */ /* 0x000e220000000800 */
[----:B------:R-:W1:Y:S07]  /*0010*/  S2R R0, SR_CTAID.Y ;  /* 0x0000000000007919 */ /* 0x000e6e0000002600 */
[----:B------:R-:W2:Y:S01]  /*0020*/  LDC.64 R28, c[0x0][0x210] ;  /* 0x00008400ff1c7b82 */ /* 0x000ea20000000a00 */
[----:B------:R-:W-:Y:S01]  /*0030*/  ULDC.64 UR6, c[0x0][0x208] ;  /* 0x0000820000067ab9 */ /* 0x000fe20000000a00 */
[----:B------:R-:W3:Y:S01]  /*0040*/  S2R R2, SR_TID.X ;  /* 0x0000000000027919 */ /* 0x000ee20000002100 */
[----:B------:R-:W4:Y:S05]  /*0050*/  S2R R23, SR_CTAID.X ;  /* 0x0000000000177919 */ /* 0x000f2a0000002500 */
[----:B------:R-:W5:Y:S01]  /*0060*/  S2UR UR5, SR_CgaCtaId ;  /* 0x00000000000579c3 */ /* 0x000f620000008800 */
[----:B-1----:R-:W-:Y:S01]  /*0070*/  IMAD.SHL.U32 R21, R0, 0x40, RZ ;  /* 0x0000004000157824 */ /* 0x002fe200078e00ff */
[----:B------:R-:W-:Y:S01]  /*0080*/  SHF.R.S32.HI R3, RZ, 0x19, R0 ;  /* 0x00000019ff037819 */ /* 0x000fe20000011400 */
[----:B---3--:R-:W-:-:S03]  /*0090*/  IMAD.SHL.U32 R20, R2, 0x4, RZ ;  /* 0x0000000402147824 */ /* 0x008fc600078e00ff */
[----:B------:R-:W-:Y:S02]  /*00a0*/  SGXT R3, R3, 0x1 ;  /* 0x000000010303781a */ /* 0x000fe40000000200 */
[----:B------:R-:W-:Y:S02]  /*00b0*/  SHF.R.U32.HI R0, RZ, 0x4, R2 ;  /* 0x00000004ff007819 */ /* 0x000fe40000011602 */
[----:B------:R-:W-:Y:S02]  /*00c0*/  LOP3.LUT R8, R21, 0x3c, R20, 0xf8, !PT ;  /* 0x0000003c15087812 */ /* 0x000fe400078ef814 */
[----:B----4-:R-:W-:Y:S02]  /*00d0*/  SHF.L.U32 R23, R23, 0x6, RZ ;  /* 0x0000000617177819 */ /* 0x010fe400000006ff */
[----:B------:R-:W-:Y:S02]  /*00e0*/  LEA.HI R4, R3, R8, RZ, 0x8 ;  /* 0x0000000803047211 */ /* 0x000fe400078f40ff */
[----:B------:R-:W-:-:S02]  /*00f0*/  SGXT.U32 R0, R0, 0x4 ;  /* 0x000000040000781a */ /* 0x000fc40000000000 */
[C---:B------:R-:W-:Y:S01]  /*0100*/  LOP3.LUT R7, R4.reuse, 0xffffff00, RZ, 0xc0, !PT ;  /* 0xffffff0004077812 */ /* 0x040fe200078ec0ff */
[----:B------:R-:W-:-:S05]  /*0110*/  IMAD.SHL.U32 R5, R4, 0x100, RZ ;  /* 0x0000010004057824 */ /* 0x000fca00078e00ff */
[----:B------:R-:W-:Y:S02]  /*0120*/  LOP3.LUT R4, R5, 0xffff0000, RZ, 0xc0, !PT ;  /* 0xffff000005047812 */ /* 0x000fe400078ec0ff */
[----:B------:R-:W-:Y:S02]  /*0130*/  LOP3.LUT R5, R23, R0, RZ, 0xfc, !PT ;  /* 0x0000000017057212 */ /* 0x000fe400078efcff */
[----:B------:R-:W-:Y:S02]  /*0140*/  IADD3 R8, R4, R8, -R7 ;  /* 0x0000000804087210 */ /* 0x000fe40007ffe807 */
[----:B------:R-:W-:Y:S02]  /*0150*/  CS2R R6, SRZ ;  /* 0x0000000000067805 */ /* 0x000fe4000001ff00 */
[C---:B------:R-:W-:Y:S01]  /*0160*/  ISETP.GE.AND P0, PT, R5.reuse, 0x100, PT ;  /* 0x000001000500780c */ /* 0x040fe20003f06270 */
[----:B------:R-:W-:Y:S01]  /*0170*/  IMAD R11, R5, 0x100, R8 ;  /* 0x00000100050b7824 */ /* 0x000fe200078e0208 */
[----:B------:R-:W-:-:S02]  /*0180*/  CS2R R4, SRZ ;  /* 0x0000000000047805 */ /* 0x000fc4000001ff00 */
[----:B------:R-:W-:Y:S01]  /*0190*/  SHF.L.U32 R9, R2, 0x8, RZ ;  /* 0x0000000802097819 */ /* 0x000fe200000006ff */
[----:B--2---:R-:W-:Y:S01]  /*01a0*/  IMAD.WIDE R10, R11, 0x4, R28 ;  /* 0x000000040b0a7825 */ /* 0x004fe200078e021c */
[----:B------:R-:W-:Y:S02]  /*01b0*/  UMOV UR4, 0x400 ;  /* 0x0000040000047882 */ /* 0x000fe40000000000 */
[----:B------:R-:W-:Y:S01]  /*01c0*/  LOP3.LUT R9, R9, 0xf00, RZ, 0xc0, !PT ;  /* 0x00000f0009097812 */ /* 0x000fe200078ec0ff */
[----:B-----5:R-:W-:-:S04]  /*01d0*/  UPRMT UR4, UR5, 0x654, UR4 ;  /* 0x0000065405047896 */ /* 0x020fc80008000004 */
[----:B------:R1:W2:Y:S01]  /*01e0*/  @!P0 LDG.E.EL.128 R4, desc[UR6][R10.64] ;  /* 0x000000060a048981 */ /* 0x0002a2000c2e1d00 */
[C---:B------:R-:W-:Y:S02]  /*01f0*/  LOP3.LUT R15, R9.reuse, 0x80, RZ, 0xfc, !PT ;  /* 0x00000080090f7812 */ /* 0x040fe400078efcff */
[C---:B------:R-:W-:Y:S02]  /*0200*/  LOP3.LUT R25, R9.reuse, R0, RZ, 0xfc, !PT ;  /* 0x0000000009197212 */ /* 0x040fe400078efcff */
[C---:B------:R-:W-:Y:S02]  /*0210*/  LEA.HI R12, R9.reuse, UR4, RZ, 0x1c ;  /* 0x00000004090c7c11 */ /* 0x040fe4000f8fe0ff */
[C---:B------:R-:W-:Y:S02]  /*0220*/  LOP3.LUT R14, R9.reuse, 0x40, RZ, 0xfc, !PT ;  /* 0x00000040090e7812 */ /* 0x040fe400078efcff */
[----:B------:R-:W-:Y:S01]  /*0230*/  LOP3.LUT R16, R9, 0xc0, RZ, 0xfc, !PT ;  /* 0x000000c009107812 */ /* 0x000fe200078efcff */
[----:B------:R-:W-:Y:S01]  /*0240*/  IMAD R27, R25, 0x4, R12 ;  /* 0x00000004191b7824 */ /* 0x000fe200078e020c */
[----:B-1----:R-:W-:-:S02]  /*0250*/  LOP3.LUT R11, R23, 0x10, R0, 0xfe, !PT ;  /* 0x00000010170b7812 */ /* 0x002fc400078efe00 */
[----:B------:R-:W-:Y:S02]  /*0260*/  LOP3.LUT R9, R23, 0x30, R0, 0xfe, !PT ;  /* 0x0000003017097812 */ /* 0x000fe400078efe00 */
[----:B------:R-:W-:Y:S02]  /*0270*/  ISETP.GE.AND P0, PT, R11, 0x100, PT ;  /* 0x000001000b00780c */ /* 0x000fe40003f06270 */
[----:B------:R-:W-:Y:S01]  /*0280*/  LOP3.LUT R13, R23, 0x20, R0, 0xfe, !PT ;  /* 0x00000020170d7812 */ /* 0x000fe200078efe00 */
[--C-:B------:R-:W-:Y:S01]  /*0290*/  IMAD R19, R9, 0x100, R8.reuse ;  /* 0x0000010009137824 */ /* 0x100fe200078e0208 */
[----:B------:R-:W-:Y:S01]  /*02a0*/  LEA.HI R24, R15, UR4, RZ, 0x1c ;  /* 0x000000040f187c11 */ /* 0x000fe2000f8fe0ff */
[----:B------:R-:W-:Y:S01]  /*02b0*/  IMAD R15, R11, 0x100, R8 ;  /* 0x000001000b0f7824 */ /* 0x000fe200078e0208 */
[----:B------:R-:W-:Y:S02]  /*02c0*/  ISETP.GE.AND P2, PT, R9, 0x100, PT ;  /* 0x000001000900780c */ /* 0x000fe40003f46270 */
[----:B------:R-:W-:-:S02]  /*02d0*/  CS2R R10, SRZ ;  /* 0x00000000000a7805 */ /* 0x000fc4000001ff00 */
[C---:B------:R-:W-:Y:S02]  /*02e0*/  LEA R17, R13.reuse, R8, 0x8 ;  /* 0x000000080d117211 */ /* 0x040fe400078e40ff */
[----:B------:R-:W-:Y:S02]  /*02f0*/  CS2R R8, SRZ ;  /* 0x0000000000087805 */ /* 0x000fe4000001ff00 */
[----:B------:R-:W-:Y:S01]  /*0300*/  ISETP.GE.AND P1, PT, R13, 0x100, PT ;  /* 0x000001000d00780c */ /* 0x000fe20003f26270 */
[----:B------:R-:W-:Y:S01]  /*0310*/  IMAD.WIDE R12, R15, 0x4, R28 ;  /* 0x000000040f0c7825 */ /* 0x000fe200078e021c */
[----:B------:R-:W-:Y:S02]  /*0320*/  LEA.HI R14, R14, UR4, RZ, 0x1c ;  /* 0x000000040e0e7c11 */ /* 0x000fe4000f8fe0ff */
[----:B------:R-:W-:Y:S02]  /*0330*/  LEA.HI R16, R16, UR4, RZ, 0x1c ;  /* 0x0000000410107c11 */ /* 0x000fe4000f8fe0ff */
[C---:B------:R-:W-:Y:S01]  /*0340*/  LEA R24, R25.reuse, R24, 0x2 ;  /* 0x0000001819187211 */ /* 0x040fe200078e10ff */
[C---:B------:R-:W-:Y:S01]  /*0350*/  IMAD R26, R25.reuse, 0x4, R14 ;  /* 0x00000004191a7824 */ /* 0x040fe200078e020e */
[----:B------:R1:W3:Y:S01]  /*0360*/  @!P0 LDG.E.EL.128 R8, desc[UR6][R12.64] ;  /* 0x000000060c088981 */ /* 0x0002e2000c2e1d00 */
[----:B------:R-:W-:Y:S01]  /*0370*/  IMAD R25, R25, 0x4, R16 ;  /* 0x0000000419197824 */ /* 0x000fe200078e0210 */
[----:B------:R-:W-:Y:S01]  /*0380*/  CS2R R14, SRZ ;  /* 0x00000000000e7805 */ /* 0x000fe2000001ff00 */
[----:B------:R-:W-:-:S04]  /*0390*/  IMAD.WIDE R16, R17, 0x4, R28 ;  /* 0x0000000411107825 */ /* 0x000fc800078e021c */
[----:B------:R-:W-:Y:S01]  /*03a0*/  IMAD.WIDE R28, R19, 0x4, R28 ;  /* 0x00000004131c7825 */ /* 0x000fe200078e021c */
[----:B-1----:R-:W-:Y:S02]  /*03b0*/  CS2R R12, SRZ ;  /* 0x00000000000c7805 */ /* 0x002fe4000001ff00 */
[----:B------:R-:W-:-:S04]  /*03c0*/  CS2R R18, SRZ ;  /* 0x0000000000127805 */ /* 0x000fc8000001ff00 */
[----:B------:R1:W4:Y:S02]  /*03d0*/  @!P1 LDG.E.EL.128 R12, desc[UR6][R16.64] ;  /* 0x00000006100c9981 */ /* 0x000324000c2e1d00 */
[----:B-1----:R-:W-:-:S06]  /*03e0*/  CS2R R16, SRZ ;  /* 0x0000000000107805 */ /* 0x002fcc000001ff00 */
[----:B------:R1:W5:Y:S01]  /*03f0*/  @!P2 LDG.E.EL.128 R16, desc[UR6][R28.64] ;  /* 0x000000061c10a981 */ /* 0x000362000c2e1d00 */
[----:B------:R-:W-:Y:S01]  /*0400*/  LOP3.LUT R22, R21, R0, RZ, 0xfc, !PT ;  /* 0x0000000015167212 */ /* 0x000fe200078efcff */
[----:B-1----:R-:W1:Y:S01]  /*0410*/  LDC.64 R28, c[0x0][0x218] ;  /* 0x00008600ff1c7b82 */ /* 0x002e620000000a00 */
[----:B------:R-:W-:-:S04]  /*0420*/  LOP3.LUT R23, R23, 0x3c, R20, 0xf8, !PT ;  /* 0x0000003c17177812 */ /* 0x000fc800078ef814 */
[----:B------:R-:W-:Y:S01]  /*0430*/  ISETP.GE.AND P0, PT, R23, 0x100, PT ;  /* 0x000001001700780c */ /* 0x000fe20003f06270 */
[----:B--2---:R2:W-:Y:S04]  /*0440*/  STS [R27], R4 ;  /* 0x000000041b007388 */ /* 0x0045e80000000800 */
[----:B------:R-:W-:Y:S04]  /*0450*/  STS [R26+0x100], R5 ;  /* 0x000100051a007388 */ /* 0x000fe80000000800 */
[----:B------:R-:W-:Y:S04]  /*0460*/  STS [R24+0x200], R6 ;  /* 0x0002000618007388 */ /* 0x000fe80000000800 */
[----:B------:R1:W-:Y:S01]  /*0470*/  STS [R25+0x300], R7 ;  /* 0x0003000719007388 */ /* 0x0003e20000000800 */
[----:B--2---:R-:W-:-:S03]  /*0480*/  LEA.HI R4, R3, R22, RZ, 0x8 ;  /* 0x0000001603047211 */ /* 0x004fc600078f40ff */
[----:B---3--:R-:W-:Y:S04]  /*0490*/  STS [R27+0x40], R8 ;  /* 0x000040081b007388 */ /* 0x008fe80000000800 */
[----:B------:R2:W-:Y:S04]  /*04a0*/  STS [R26+0x140], R9 ;  /* 0x000140091a007388 */ /* 0x0005e80000000800 */
[----:B------:R-:W-:Y:S04]  /*04b0*/  STS [R24+0x240], R10 ;  /* 0x0002400a18007388 */ /* 0x000fe80000000800 */
[----:B------:R-:W-:Y:S04]  /*04c0*/  STS [R25+0x340], R11 ;  /* 0x0003400b19007388 */ /* 0x000fe80000000800 */
[----:B----4-:R-:W-:Y:S04]  /*04d0*/  STS [R27+0x80], R12 ;  /* 0x0000800c1b007388 */ /* 0x010fe80000000800 */
[----:B------:R3:W-:Y:S04]  /*04e0*/  STS [R26+0x180], R13 ;  /* 0x0001800d1a007388 */ /* 0x0007e80000000800 */
[----:B------:R-:W-:Y:S04]  /*04f0*/  STS [R24+0x280], R14 ;  /* 0x0002800e18007388 */ /* 0x000fe80000000800 */
[----:B------:R-:W-:Y:S04]  /*0500*/  STS [R25+0x380], R15 ;  /* 0x0003800f19007388 */ /* 0x000fe80000000800 */
[----:B-----5:R-:W-:Y:S04]  /*0510*/  STS [R27+0xc0], R16 ;  /* 0x0000c0101b007388 */ /* 0x020fe80000000800 */
[----:B------:R-:W-:Y:S04]  /*0520*/  STS [R26+0x1c0], R17 ;  /* 0x0001c0111a007388 */ /* 0x000fe80000000800 */
[----:B------:R-:W-:Y:S04]  /*0530*/  STS [R24+0x2c0], R18 ;  /* 0x0002c01218007388 */ /* 0x000fe80000000800 */
[----:B------:R4:W-:Y:S01]  /*0540*/  STS [R25+0x3c0], R19 ;  /* 0x0003c01319007388 */ /* 0x0009e20000000800 */
[----:B------:R-:W-:-:S02]  /*0550*/  LOP3.LUT R4, R4, 0xffffff00, RZ, 0xc0, !PT ;  /* 0xffffff0004047812 */ /* 0x000fc400078ec0ff */
[----:B01----:R-:W-:-:S03]  /*0560*/  CS2R R6, SRZ ;  /* 0x0000000000067805 */ /* 0x003fc6000001ff00 */
[----:B--2---:R-:W-:Y:S01]  /*0570*/  IMAD.IADD R9, R23, 0x1, R4 ;  /* 0x0000000117097824 */ /* 0x004fe200078e0204 */
[----:B------:R-:W-:-:S03]  /*0580*/  CS2R R4, SRZ ;  /* 0x0000000000047805 */ /* 0x000fc6000001ff00 */
[----:B---3--:R-:W-:Y:S01]  /*0590*/  IMAD.WIDE R12, R9, 0x4, R28 ;  /* 0x00000004090c7825 */ /* 0x008fe200078e021c */
[----:B------:R-:W-:Y:S06]  /*05a0*/  BAR.SYNC.DEFER_BLOCKING 0x0 ;  /* 0x0000000000007b1d */ /* 0x000fec0000010000 */
[----:B------:R0:W2:Y:S01]  /*05b0*/  @!P0 LDG.E.EL.128 R4, desc[UR6][R12.64] ;  /* 0x000000060c048981 */ /* 0x0000a2000c2e1d00 */
[----:B----4-:R-:W-:-:S04]  /*05c0*/  LOP3.LUT R25, R21, 0x10, R0, 0xfe, !PT ;  /* 0x0000001015197812 */ /* 0x010fc800078efe00 */
[----:B------:R-:W-:-:S04]  /*05d0*/  LEA.HI R8, R3, R25, RZ, 0x8 ;  /* 0x0000001903087211 */ /* 0x000fc800078f40ff */
[----:B------:R-:W-:-:S04]  /*05e0*/  LOP3.LUT R8, R8, 0xffffff00, RZ, 0xc0, !PT ;  /* 0xffffff0008087812 */ /* 0x000fc800078ec0ff */
[----:B------:R-:W-:Y:S02]  /*05f0*/  IADD3 R15, R23, R8, RZ ;  /* 0x00000008170f7210 */ /* 0x000fe40007ffe0ff */
[----:B------:R-:W-:Y:S02]  /*0600*/  CS2R R8, SRZ ;  /* 0x0000000000087805 */ /* 0x000fe4000001ff00 */
[----:B------:R-:W-:Y:S01]  /*0610*/  CS2R R10, SRZ ;  /* 0x00000000000a7805 */ /* 0x000fe2000001ff00 */
[----:B------:R-:W-:-:S05]  /*0620*/  IMAD.WIDE R18, R15, 0x4, R28 ;  /* 0x000000040f127825 */ /* 0x000fca00078e021c */
[----:B------:R1:W3:Y:S01]  /*0630*/  @!P0 LDG.E.EL.128 R8, desc[UR6][R18.64] ;  /* 0x0000000612088981 */ /* 0x0002e2000c2e1d00 */
[----:B------:R-:W-:-:S04]  /*0640*/  LOP3.LUT R24, R21, 0x20, R0, 0xfe, !PT ;  /* 0x0000002015187812 */ /* 0x000fc800078efe00 */
[----:B0-----:R-:W-:-:S04]  /*0650*/  LEA.HI R12, R3, R24, RZ, 0x8 ;  /* 0x00000018030c7211 */ /* 0x001fc800078f40ff */
[----:B------:R-:W-:Y:S02]  /*0660*/  LOP3.LUT R12, R12, 0xffffff00, RZ, 0xc0, !PT ;  /* 0xffffff000c0c7812 */ /* 0x000fe400078ec0ff */
[----:B------:R-:W-:-:S03]  /*0670*/  CS2R R14, SRZ ;  /* 0x00000000000e7805 */ /* 0x000fc6000001ff00 */
[----:B------:R-:W-:Y:S01]  /*0680*/  IMAD.IADD R17, R23, 0x1, R12 ;  /* 0x0000000117117824 */ /* 0x000fe200078e020c */
[----:B------:R-:W-:-:S03]  /*0690*/  CS2R R12, SRZ ;  /* 0x00000000000c7805 */ /* 0x000fc6000001ff00 */
[----:B------:R-:W-:-:S05]  /*06a0*/  IMAD.WIDE R16, R17, 0x4, R28 ;  /* 0x0000000411107825 */ /* 0x000fca00078e021c */
[----:B------:R0:W4:Y:S01]  /*06b0*/  @!P0 LDG.E.EL.128 R12, desc[UR6][R16.64] ;  /* 0x00000006100c8981 */ /* 0x000122000c2e1d00 */
[----:B------:R-:W-:-:S04]  /*06c0*/  SHF.R.U32.HI R2, RZ, 0x2, R2 ;  /* 0x00000002ff027819 */ /* 0x000fc80000011602 */
[----:B------:R-:W-:Y:S02]  /*06d0*/  LOP3.LUT R2, R2, 0x3c, RZ, 0xc0, !PT ;  /* 0x0000003c02027812 */ /* 0x000fe400078ec0ff */
[----:B------:R-:W-:Y:S02]  /*06e0*/  LOP3.LUT R20, R20, 0x3fc, RZ, 0xc0, !PT ;  /* 0x000003fc14147812 */ /* 0x000fe400078ec0ff */
[----:B-1----:R-:W-:-:S05]  /*06f0*/  IADD3 R19, R2, UR4, RZ ;  /* 0x0000000402137c10 */ /* 0x002fca000fffe0ff */
[----:B------:R-:W-:-:S05]  /*0700*/  IMAD R2, R20, 0x4, R19 ;  /* 0x0000000414027824 */ /* 0x000fca00078e0213 */
[----:B------:R-:W1:Y:S04]  /*0710*/  LDS R18, [R2] ;  /* 0x0000000002127984 */ /* 0x000e680000000800 */
[----:B0-----:R-:W0:Y:S01]  /*0720*/  LDS R16, [R2+0x4] ;  /* 0x0000040002107984 */ /* 0x001e220000000800 */
[----:B------:R-:W-:-:S04]  /*0730*/  LOP3.LUT R0, R21, 0x30, R0, 0xfe, !PT ;  /* 0x0000003015007812 */ /* 0x000fc800078efe00 */
[----:B------:R-:W-:Y:S01]  /*0740*/  LEA.HI R3, R3, R0, RZ, 0x8 ;  /* 0x0000000003037211 */ /* 0x000fe200078f40ff */
[----:B--2---:R-:W2:Y:S08]  /*0750*/  MUFU.SQRT R4, R4 ;  /* 0x0000000400047308 */ /* 0x004eb00000002000 */
[----:B------:R-:W5:Y:S01]  /*0760*/  MUFU.SQRT R5, R5 ;  /* 0x0000000500057308 */ /* 0x000f620000002000 */
[----:B--2---:R-:W-:Y:S01]  /*0770*/  FADD R19, R4, 1.00000001335143196e-10 ;  /* 0x2edbe6ff04137421 */ /* 0x004fe20000000000 */
[----:B-----5:R-:W-:-:S04]  /*0780*/  FADD R21, R5, 1.00000001335143196e-10 ;  /* 0x2edbe6ff05157421 */ /* 0x020fc80000000000 */
[----:B------:R-:W-:Y:S02]  /*0790*/  FSETP.GT.AND P1, PT, R19, 8.50705917302346158658e+37, PT ;  /* 0x7e8000001300780b */ /* 0x000fe40003f24000 */
[----:B------:R-:W-:-:S11]  /*07a0*/  FSETP.GT.AND P2, PT, R21, 8.50705917302346158658e+37, PT ;  /* 0x7e8000001500780b */ /* 0x000fd60003f44000 */
[----:B------:R-:W-:Y:S02]  /*07b0*/  @P1 FMUL R19, R19, 0.25 ;  /* 0x3e80000013131820 */ /* 0x000fe40000400000 */
[----:B------:R-:W-:Y:S02]  /*07c0*/  @P2 FMUL R21, R21, 0.25 ;  /* 0x3e80000015152820 */ /* 0x000fe40000400000 */
[----:B------:R-:W2:Y:S08]  /*07d0*/  MUFU.RCP R17, R19 ;  /* 0x0000001300117308 */ /* 0x000eb00000001000 */
[----:B------:R5:W3:Y:S01]  /*07e0*/  MUFU.RCP R5, R21 ;  /* 0x0000001500057308 */ /* 0x000ae20000001000 */
[----:B------:R-:W-:Y:S01]  /*07f0*/  LOP3.LUT R4, R3, 0xffffff00, RZ, 0xc0, !PT ;  /* 0xffffff0003047812 */ /* 0x000fe200078ec0ff */
[----:B-1----:R-:W-:Y:S01]  /*0800*/  @P1 FMUL R18, R18, 0.25 ;  /* 0x3e80000012121820 */ /* 0x002fe20000400000 */
[----:B0-----:R-:W-:-:S02]  /*0810*/  @P2 FMUL R16, R16, 0.25 ;  /* 0x3e80000010102820 */ /* 0x001fc40000400000 */
[----:B------:R-:W-:Y:S01]  /*0820*/  IADD3 R3, R23, R4, RZ ;  /* 0x0000000417037210 */ /* 0x000fe20007ffe0ff */
[----:B--2---:R-:W-:Y:S01]  /*0830*/  FMUL R4, R17, R18 ;  /* 0x0000001211047220 */ /* 0x004fe20000400000 */
[----:B------:R-:W-:Y:S01]  /*0840*/  CS2R R18, SRZ ;  /* 0x0000000000127805 */ /* 0x000fe2000001ff00 */
[----:B------:R-:W0:Y:S02]  /*0850*/  MUFU.SQRT R6, R6 ;  /* 0x0000000600067308 */ /* 0x000e240000002000 */
[----:B------:R-:W-:Y:S01]  /*0860*/  IMAD.WIDE R28, R3, 0x4, R28 ;  /* 0x00000004031c7825 */ /* 0x000fe200078e021c */
[----:B-----5:R-:W-:Y:S03]  /*0870*/  LDS R21, [R2+0xc] ;  /* 0x00000c0002157984 */ /* 0x020fe60000000800 */
[----:B---3--:R-:W-:Y:S01]  /*0880*/  FMUL R5, R5, R16 ;  /* 0x0000001005057220 */ /* 0x008fe20000400000 */
[----:B------:R-:W-:Y:S01]  /*0890*/  CS2R R16, SRZ ;  /* 0x0000000000107805 */ /* 0x000fe2000001ff00 */
[----:B------:R-:W1:Y:S05]  /*08a0*/  LDS R3, [R2+0x8] ;  /* 0x0000080002037984 */ /* 0x000e6a0000000800 */
[----:B------:R2:W3:Y:S01]  /*08b0*/  @!P0 LDG.E.EL.128 R16, desc[UR6][R28.64] ;  /* 0x000000061c108981 */ /* 0x0004e2000c2e1d00 */
[----:B0-----:R-:W-:-:S05]  /*08c0*/  FADD R26, R6, 1.00000001335143196e-10 ;  /* 0x2edbe6ff061a7421 */ /* 0x001fca0000000000 */
[----:B------:R-:W-:Y:S01]  /*08d0*/  FSETP.GT.AND P1, PT, R26, 8.50705917302346158658e+37, PT ;  /* 0x7e8000001a00780b */ /* 0x000fe20003f24000 */
[----:B------:R-:W0:-:S12]  /*08e0*/  MUFU.SQRT R7, R7 ;  /* 0x0000000700077308 */ /* 0x000e180000002000 */
[----:B------:R-:W-:-:S04]  /*08f0*/  @P1 FMUL R26, R26, 0.25 ;  /* 0x3e8000001a1a1820 */ /* 0x000fc80000400000 */
[----:B------:R-:W5:Y:S01]  /*0900*/  MUFU.RCP R6, R26 ;  /* 0x0000001a00067308 */ /* 0x000f620000001000 */
[----:B0-----:R-:W-:-:S05]  /*0910*/  FADD R27, R7, 1.00000001335143196e-10 ;  /* 0x2edbe6ff071b7421 */ /* 0x001fca0000000000 */
[----:B------:R-:W-:Y:S01]  /*0920*/  FSETP.GT.AND P2, PT, R27, 8.50705917302346158658e+37, PT ;  /* 0x7e8000001b00780b */ /* 0x000fe20003f44000 */
[----:B-1----:R-:W-:-:S04]  /*0930*/  @P1 FMUL R3, R3, 0.25 ;  /* 0x3e80000003031820 */ /* 0x002fc80000400000 */
[----:B-----5:R-:W-:Y:S01]  /*0940*/  FMUL R6, R6, R3 ;  /* 0x0000000306067220 */ /* 0x020fe20000400000 */
[----:B------:R-:W-:-:S04]  /*0950*/  LOP3.LUT R3, R20, 0x400, RZ, 0xfc, !PT ;  /* 0x0000040014037812 */ /* 0x000fc800078efcff */
[----:B------:R-:W-:-:S03]  /*0960*/  SHF.R.U32.HI R3, RZ, 0x4, R3 ;  /* 0x00000004ff037819 */ /* 0x000fc60000011603 */
[----:B------:R-:W-:Y:S01]  /*0970*/  @P2 FMUL R27, R27, 0.25 ;  /* 0x3e8000001b1b2820 */ /* 0x000fe20000400000 */
[----:B------:R-:W-:-:S03]  /*0980*/  LOP3.LUT R3, R3, 0x7c, RZ, 0xc0, !PT ;  /* 0x0000007c03037812 */ /* 0x000fc600078ec0ff */
[----:B--2---:R-:W0:Y:S02]  /*0990*/  MUFU.RCP R28, R27 ;  /* 0x0000001b001c7308 */ /* 0x004e240000001000 */
[----:B------:R-:W-:-:S06]  /*09a0*/  VIADD R3, R3, UR4 ;  /* 0x0000000403037c36 */ /* 0x000fcc0008000000 */
[----:B------:R-:W1:Y:S01]  /*09b0*/  MUFU.SQRT R8, R8 ;  /* 0x0000000800087308 */ /* 0x000e620000002000 */
[----:B------:R-:W-:Y:S01]  /*09c0*/  LEA R2, R20, R3, 0x2 ;  /* 0x0000000314027211 */ /* 0x000fe200078e10ff */
[----:B------:R-:W-:-:S04]  /*09d0*/  @P2 FMUL R21, R21, 0.25 ;  /* 0x3e80000015152820 */ /* 0x000fc80000400000 */
[----:B------:R-:W2:Y:S01]  /*09e0*/  LDS R3, [R2+0x1000] ;  /* 0x0010000002037984 */ /* 0x000ea20000000800 */
[----:B0-----:R-:W-:Y:S01]  /*09f0*/  FMUL R7, R28, R21 ;  /* 0x000000151c077220 */ /* 0x001fe20000400000 */
[----:B-1----:R-:W-:-:S05]  /*0a00*/  FADD R21, R8, 1.00000001335143196e-10 ;  /* 0x2edbe6ff08157421 */ /* 0x002fca0000000000 */
[----:B------:R-:W-:-:S13]  /*0a10*/  FSETP.GT.AND P1, PT, R21, 8.50705917302346158658e+37, PT ;  /* 0x7e8000001500780b */ /* 0x000fda0003f24000 */
[----:B------:R-:W-:-:S04]  /*0a20*/  @P1 FMUL R21, R21, 0.25 ;  /* 0x3e80000015151820 */ /* 0x000fc80000400000 */
[----:B------:R0:W1:Y:S01]  /*0a30*/  MUFU.RCP R26, R21 ;  /* 0x00000015001a7308 */ /* 0x0000620000001000 */
[----:B--2---:R-:W-:-:S07]  /*0a40*/  @P1 FMUL R3, R3, 0.25 ;  /* 0x3e80000003031820 */ /* 0x004fce0000400000 */
[----:B------:R-:W2:Y:S01]  /*0a50*/  MUFU.SQRT R9, R9 ;  /* 0x0000000900097308 */ /* 0x000ea20000002000 */
[----:B0-----:R-:W-:Y:S01]  /*0a60*/  LDS R21, [R2+0x1008] ;  /* 0x0010080002157984 */ /* 0x001fe20000000800 */
[----:B-1----:R-:W-:-:S03]  /*0a70*/  FMUL R8, R26, R3 ;  /* 0x000000031a087220 */ /* 0x002fc60000400000 */
[----:B------:R-:W0:Y:S01]  /*0a80*/  LDS R3, [R2+0x1004] ;  /* 0x0010040002037984 */ /* 0x000e220000000800 */
[----:B--2---:R-:W-:-:S05]  /*0a90*/  FADD R26, R9, 1.00000001335143196e-10 ;  /* 0x2edbe6ff091a7421 */ /* 0x004fca0000000000 */
[----:B------:R-:W-:Y:S01]  /*0aa0*/  FSETP.GT.AND P1, PT, R26, 8.50705917302346158658e+37, PT ;  /* 0x7e8000001a00780b */ /* 0x000fe20003f24000 */
[----:B------:R-:W1:-:S12]  /*0ab0*/  MUFU.SQRT R10, R10 ;  /* 0x0000000a000a7308 */ /* 0x000e580000002000 */
[----:B------:R-:W-:Y:S01]  /*0ac0*/  @P1 FMUL R26, R26, 0.25 ;  /* 0x3e8000001a1a1820 */ /* 0x000fe20000400000 */
[----:B-1----:R-:W-:-:S05]  /*0ad0*/  FADD R27, R10, 1.00000001335143196e-10 ;  /* 0x2edbe6ff0a1b7421 */ /* 0x002fca0000000000 */
[----:B------:R-:W1:Y:S01]  /*0ae0*/  MUFU.RCP R26, R26 ;  /* 0x0000001a001a7308 */ /* 0x000e620000001000 */
[----:B0-----:R-:W-:Y:S01]  /*0af0*/  @P1 FMUL R3, R3, 0.25 ;  /* 0x3e80000003031820 */ /* 0x001fe20000400000 */
[----:B------:R-:W-:-:S06]  /*0b00*/  FSETP.GT.AND P1, PT, R27, 8.50705917302346158658e+37, PT ;  /* 0x7e8000001b00780b */ /* 0x000fcc0003f24000 */
[----:B------:R-:W0:Y:S01]  /*0b10*/  MUFU.SQRT R11, R11 ;  /* 0x0000000b000b7308 */ /* 0x000e220000002000 */
[----:B-1----:R-:W-:Y:S02]  /*0b20*/  FMUL R9, R26, R3 ;  /* 0x000000031a097220 */ /* 0x002fe40000400000 */
[----:B------:R-:W1:Y:S04]  /*0b30*/  LDS R3, [R2+0x100c] ;  /* 0x00100c0002037984 */ /* 0x000e680000000800 */
[----:B------:R-:W-:Y:S01]  /*0b40*/  @P1 FMUL R27, R27, 0.25 ;  /* 0x3e8000001b1b1820 */ /* 0x000fe20000400000 */
[----:B0-----:R-:W-:-:S03]  /*0b50*/  FADD R28, R11, 1.00000001335143196e-10 ;  /* 0x2edbe6ff0b1c7421 */ /* 0x001fc60000000000 */
[----:B------:R-:W0:Y:S02]  /*0b60*/  MUFU.RCP R26, R27 ;  /* 0x0000001b001a7308 */ /* 0x000e240000001000 */
[----:B------:R-:W-:Y:S01]  /*0b70*/  FSETP.GT.AND P2, PT, R28, 8.50705917302346158658e+37, PT ;  /* 0x7e8000001c00780b */ /* 0x000fe20003f44000 */
[----:B------:R-:W-:-:S04]  /*0b80*/  @P1 FMUL R21, R21, 0.25 ;  /* 0x3e80000015151820 */ /* 0x000fc80000400000 */
[----:B0-----:R-:W-:Y:S01]  /*0b90*/  FMUL R10, R26, R21 ;  /* 0x000000151a0a7220 */ /* 0x001fe20000400000 */
[----:B------:R-:W-:-:S07]  /*0ba0*/  LOP3.LUT R21, R20, 0x800, RZ, 0xfc, !PT ;  /* 0x0000080014157812 */ /* 0x000fce00078efcff */
[----:B------:R-:W-:Y:S01]  /*0bb0*/  @P2 FMUL R28, R28, 0.25 ;  /* 0x3e8000001c1c2820 */ /* 0x000fe20000400000 */
[----:B------:R-:W-:-:S05]  /*0bc0*/  SHF.R.U32.HI R21, RZ, 0x4, R21 ;  /* 0x00000004ff157819 */ /* 0x000fca0000011615 */
[----:B------:R-:W0:Y:S01]  /*0bd0*/  MUFU.RCP R28, R28 ;  /* 0x0000001c001c7308 */ /* 0x000e220000001000 */
[----:B------:R-:W-:-:S05]  /*0be0*/  LOP3.LUT R21, R21, 0xbc, RZ, 0xc0, !PT ;  /* 0x000000bc15157812 */ /* 0x000fca00078ec0ff */
[----:B------:R-:W-:Y:S02]  /*0bf0*/  VIADD R21, R21, UR4 ;  /* 0x0000000415157c36 */ /* 0x000fe40008000000 */
[----:B----4-:R-:W2:Y:S01]  /*0c00*/  MUFU.SQRT R12, R12 ;  /* 0x0000000c000c7308 */ /* 0x010ea20000002000 */
[----:B-1----:R-:W-:Y:S02]  /*0c10*/  @P2 FMUL R3, R3, 0.25 ;  /* 0x3e80000003032820 */ /* 0x002fe40000400000 */
[----:B------:R-:W-:Y:S02]  /*0c20*/  LEA R2, R20, R21, 0x2 ;  /* 0x0000001514027211 */ /* 0x000fe400078e10ff */
[----:B0-----:R-:W-:-:S03]  /*0c30*/  FMUL R11, R28, R3 ;  /* 0x000000031c0b7220 */ /* 0x001fc60000400000 */
[----:B------:R-:W0:Y:S01]  /*0c40*/  LDS R3, [R2+0x2000] ;  /* 0x0020000002037984 */ /* 0x000e220000000800 */
[----:B--2---:R-:W-:-:S05]  /*0c50*/  FADD R26, R12, 1.00000001335143196e-10 ;  /* 0x2edbe6ff0c1a7421 */ /* 0x004fca0000000000 */
[----:B------:R-:W-:-:S13]  /*0c60*/  FSETP.GT.AND P1, PT, R26, 8.50705917302346158658e+37, PT ;  /* 0x7e8000001a00780b */ /* 0x000fda0003f24000 */
[----:B------:R-:W-:-:S06]  /*0c70*/  @P1 FMUL R26, R26, 0.25 ;  /* 0x3e8000001a1a1820 */ /* 0x000fcc0000400000 */
[----:B------:R-:W1:Y:S08]  /*0c80*/  MUFU.RCP R26, R26 ;  /* 0x0000001a001a7308 */ /* 0x000e700000001000 */
[----:B------:R-:W2:Y:S01]  /*0c90*/  MUFU.SQRT R13, R13 ;  /* 0x0000000d000d7308 */ /* 0x000ea20000002000 */
[----:B0-----:R-:W-:-:S04]  /*0ca0*/  @P1 FMUL R3, R3, 0.25 ;  /* 0x3e80000003031820 */ /* 0x001fc80000400000 */
[----:B-1----:R-:W-:Y:S02]  /*0cb0*/  FMUL R12, R26, R3 ;  /* 0x000000031a0c7220 */ /* 0x002fe40000400000 */
[----:B------:R-:W0:Y:S01]  /*0cc0*/  LDS R3, [R2+0x2004] ;  /* 0x0020040002037984 */ /* 0x000e220000000800 */
[----:B------:R-:W-:Y:S01]  /*0cd0*/  LOP3.LUT R21, R20, 0xc00, RZ, 0xfc, !PT ;  /* 0x00000c0014157812 */ /* 0x000fe200078efcff */
[----:B------:R-:W1:Y:S02]  /*0ce0*/  MUFU.SQRT R14, R14 ;  /* 0x0000000e000e7308 */ /* 0x000e640000002000 */
[----:B------:R-:W4:Y:S01]  /*0cf0*/  LDS R26, [R2+0x2008] ;  /* 0x00200800021a7984 */ /* 0x000f220000000800 */
[----:B--2---:R-:W-:-:S05]  /*0d00*/  FADD R27, R13, 1.00000001335143196e-10 ;  /* 0x2edbe6ff0d1b7421 */ /* 0x004fca0000000000 */
[----:B------:R-:W-:Y:S02]  /*0d10*/  FSETP.GT.AND P1, PT, R27, 8.50705917302346158658e+37, PT ;  /* 0x7e8000001b00780b */ /* 0x000fe40003f24000 */
[----:B------:R-:W-:-:S04]  /*0d20*/  SHF.R.U32.HI R21, RZ, 0x4, R21 ;  /* 0x00000004ff157819 */ /* 0x000fc80000011615 */
[----:B------:R-:W-:Y:S01]  /*0d30*/  LOP3.LUT R21, R21, 0xfc, RZ, 0xc0, !PT ;  /* 0x000000fc15157812 */ /* 0x000fe200078ec0ff */
[----:B------:R-:W-:Y:S06]  /*0d40*/  MUFU.SQRT R15, R15 ;  /* 0x0000000f000f7308 */ /* 0x000fec0000002000 */
[----:B------:R-:W-:Y:S01]  /*0d50*/  @P1 FMUL R27, R27, 0.25 ;  /* 0x3e8000001b1b1820 */ /* 0x000fe20000400000 */
[----:B------:R-:W-:-:S03]  /*0d60*/  VIADD R21, R21, UR4 ;  /* 0x0000000415157c36 */ /* 0x000fc60008000000 */
[----:B------:R2:W5:Y:S02]  /*0d70*/  MUFU.RCP R28, R27 ;  /* 0x0000001b001c7308 */ /* 0x0005640000001000 */
[----:B------:R-:W-:-:S05]  /*0d80*/  LEA R20, R20, R21, 0x2 ;  /* 0x0000001514147211 */ /* 0x000fca00078e10ff */
[----:B------:R-:W-:Y:S04]  /*0d90*/  LDS R21, [R20+0x3000] ;  /* 0x0030000014157984 */ /* 0x000fe80000000800 */
[----:B--2---:R-:W2:Y:S01]  /*0da0*/  LDS R27, [R2+0x200c] ;  /* 0x00200c00021b7984 */ /* 0x004ea20000000800 */
[----:B---3--:R-:W3:Y:S01]  /*0db0*/  MUFU.SQRT R16, R16 ;  /* 0x0000001000107308 */ /* 0x008ee20000002000 */
[----:B0-----:R-:W-:Y:S01]  /*0dc0*/  @P1 FMUL R3, R3, 0.25 ;  /* 0x3e80000003031820 */ /* 0x001fe20000400000 */
[----:B-1----:R-:W-:-:S03]  /*0dd0*/  FADD R14, R14, 1.00000001335143196e-10 ;  /* 0x2edbe6ff0e0e7421 */ /* 0x002fc60000000000 */
[----:B-----5:R-:W-:Y:S01]  /*0de0*/  FMUL R13, R28, R3 ;  /* 0x000000031c0d7220 */ /* 0x020fe20000400000 */
[----:B------:R-:W-:Y:S01]  /*0df0*/  FADD R3, R15, 1.00000001335143196e-10 ;  /* 0x2edbe6ff0f037421 */ /* 0x000fe20000000000 */
[----:B------:R-:W-:Y:S01]  /*0e00*/  FSETP.GT.AND P1, PT, R14, 8.50705917302346158658e+37, PT ;  /* 0x7e8000000e00780b */ /* 0x000fe20003f24000 */
[----:B---3--:R-:W-:-:S03]  /*0e10*/  FADD R28, R16, 1.00000001335143196e-10 ;  /* 0x2edbe6ff101c7421 */ /* 0x008fc60000000000 */
[----:B------:R-:W-:Y:S02]  /*0e20*/  FSETP.GT.AND P2, PT, R3, 8.50705917302346158658e+37, PT ;  /* 0x7e8000000300780b */ /* 0x000fe40003f44000 */
[----:B------:R-:W-:-:S07]  /*0e30*/  FSETP.GT.AND P3, PT, R28, 8.50705917302346158658e+37, PT ;  /* 0x7e8000001c00780b */ /* 0x000fce0003f64000 */
[----:B------:R-:W-:-:S04]  /*0e40*/  @P1 FMUL R14, R14, 0.25 ;  /* 0x3e8000000e0e1820 */ /* 0x000fc80000400000 */
[----:B------:R-:W0:Y:S01]  /*0e50*/  MUFU.RCP R15, R14 ;  /* 0x0000000e000f7308 */ /* 0x000e220000001000 */
[----:B------:R-:W-:Y:S01]  /*0e60*/  @P2 FMUL R3, R3, 0.25 ;  /* 0x3e80000003032820 */ /* 0x000fe20000400000 */
[----:B------:R-:W-:-:S06]  /*0e70*/  @P3 FMUL R28, R28, 0.25 ;  /* 0x3e8000001c1c3820 */ /* 0x000fcc0000400000 */
[----:B------:R-:W1:Y:S08]  /*0e80*/  MUFU.RCP R16, R3 ;  /* 0x0000000300107308 */ /* 0x000e700000001000 */
[----:B------:R-:W3:Y:S01]  /*0e90*/  MUFU.RCP R28, R28 ;  /* 0x0000001c001c7308 */ /* 0x000ee20000001000 */
[----:B----4-:R-:W-:Y:S01]  /*0ea0*/  @P1 FMUL R26, R26, 0.25 ;  /* 0x3e8000001a1a1820 */ /* 0x010fe20000400000 */
[----:B--2---:R-:W-:Y:S01]  /*0eb0*/  @P2 FMUL R27, R27, 0.25 ;  /* 0x3e8000001b1b2820 */ /* 0x004fe20000400000 */
[----:B------:R-:W-:Y:S01]  /*0ec0*/  @P3 FMUL R21, R21, 0.25 ;  /* 0x3e80000015153820 */ /* 0x000fe20000400000 */
[----:B------:R-:W-:-:S04]  /*0ed0*/  IMAD R29, R22, 0x100, R23 ;  /* 0x00000100161d7824 */ /* 0x000fc800078e0217 */
[----:B------:R-:W2:Y:S01]  /*0ee0*/  MUFU.SQRT R17, R17 ;  /* 0x0000001100117308 */ /* 0x000ea20000002000 */
[----:B0-----:R-:W-:Y:S01]  /*0ef0*/  FMUL R14, R15, R26 ;  /* 0x0000001a0f0e7220 */ /* 0x001fe20000400000 */
[----:B------:R-:W-:-:S06]  /*0f00*/  LEA R25, R25, R23, 0x8 ;  /* 0x0000001719197211 */ /* 0x000fcc00078e40ff */
[----:B------:R-:W0:Y:S01]  /*0f10*/  MUFU.SQRT R18, R18 ;  /* 0x0000001200127308 */ /* 0x000e220000002000 */
[----:B------:R-:W-:Y:S02]  /*0f20*/  IMAD R24, R24, 0x100, R23 ;  /* 0x0000010018187824 */ /* 0x000fe400078e0217 */
[----:B-1----:R-:W-:-:S05]  /*0f30*/  FMUL R15, R16, R27 ;  /* 0x0000001b100f7220 */ /* 0x002fca0000400000 */
[----:B------:R-:W1:Y:S01]  /*0f40*/  MUFU.SQRT R19, R19 ;  /* 0x0000001300137308 */ /* 0x000e620000002000 */
[----:B------:R-:W-:Y:S01]  /*0f50*/  LEA R23, R0, R23, 0x8 ;  /* 0x0000001700177211 */ /* 0x000fe200078e40ff */
[----:B---3--:R-:W-:Y:S01]  /*0f60*/  FMUL R16, R28, R21 ;  /* 0x000000151c107220 */ /* 0x008fe20000400000 */
[----:B------:R-:W3:Y:S01]  /*0f70*/  LDS R22, [R20+0x3004] ;  /* 0x0030040014167984 */ /* 0x000ee20000000800 */
[----:B------:R-:W4:Y:S03]  /*0f80*/  LDC.64 R2, c[0x0][0x220] ;  /* 0x00008800ff027b82 */ /* 0x000f260000000a00 */
[----:B------:R-:W5:Y:S04]  /*0f90*/  LDS R0, [R20+0x3008] ;  /* 0x0030080014007984 */ /* 0x000f680000000800 */
[----:B------:R3:W3:Y:S01]  /*0fa0*/  LDS R21, [R20+0x300c] ;  /* 0x00300c0014157984 */ /* 0x0006e20000000800 */
[----:B--2---:R-:W-:Y:S01]  /*0fb0*/  FADD R17, R17, 1.00000001335143196e-10 ;  /* 0x2edbe6ff11117421 */ /* 0x004fe20000000000 */
[----:B0-----:R-:W-:Y:S01]  /*0fc0*/  FADD R28, R18, 1.00000001335143196e-10 ;  /* 0x2edbe6ff121c7421 */ /* 0x001fe20000000000 */
[----:B-1----:R-:W-:-:S03]  /*0fd0*/  FADD R26, R19, 1.00000001335143196e-10 ;  /* 0x2edbe6ff131a7421 */ /* 0x002fc60000000000 */
[----:B------:R-:W-:Y:S02]  /*0fe0*/  FSETP.GT.AND P1, PT, R17, 8.50705917302346158658e+37, PT ;  /* 0x7e8000001100780b */ /* 0x000fe40003f24000 */
[----:B------:R-:W-:Y:S02]  /*0ff0*/  FSETP.GT.AND P2, PT, R28, 8.50705917302346158658e+37, PT ;  /* 0x7e8000001c00780b */ /* 0x000fe40003f44000 */
[----:B------:R-:W-:-:S09]  /*1000*/  FSETP.GT.AND P3, PT, R26, 8.50705917302346158658e+37, PT ;  /* 0x7e8000001a00780b */ /* 0x000fd20003f64000 */
[----:B------:R-:W-:Y:S02]  /*1010*/  @P1 FMUL R17, R17, 0.25 ;  /* 0x3e80000011111820 */ /* 0x000fe40000400000 */
[----:B------:R-:W-:Y:S02]  /*1020*/  @P2 FMUL R28, R28, 0.25 ;  /* 0x3e8000001c1c2820 */ /* 0x000fe40000400000 */
[----:B------:R-:W-:Y:S01]  /*1030*/  @P3 FMUL R26, R26, 0.25 ;  /* 0x3e8000001a1a3820 */ /* 0x000fe20000400000 */
[--C-:B----4-:R-:W-:Y:S01]  /*1040*/  IMAD.WIDE R18, R29, 0x4, R2.reuse ;  /* 0x000000041d127825 */ /* 0x110fe200078e0202 */
[----:B------:R-:W0:Y:S08]  /*1050*/  MUFU.RCP R17, R17 ;  /* 0x0000001100117308 */ /* 0x000e300000001000 */
[----:B------:R-:W1:Y:S08]  /*1060*/  MUFU.RCP R29, R28 ;  /* 0x0000001c001d7308 */ /* 0x000e700000001000 */
[----:B---3--:R2:W3:Y:S01]  /*1070*/  MUFU.RCP R20, R26 ;  /* 0x0000001a00147308 */ /* 0x0084e20000001000 */
[----:B------:R1:W-:Y:S01]  /*1080*/  @!P0 STG.E.128 desc[UR6][R18.64], R4 ;  /* 0x0000000412008986 */ /* 0x0003e2000c101d06 */
[----:B------:R-:W-:Y:S01]  /*1090*/  @P1 FMUL R22, R22, 0.25 ;  /* 0x3e80000016161820 */ /* 0x000fe20000400000 */
[----:B-----5:R-:W-:Y:S01]  /*10a0*/  @P2 FMUL R0, R0, 0.25 ;  /* 0x3e80000000002820 */ /* 0x020fe20000400000 */
[----:B------:R-:W-:Y:S01]  /*10b0*/  @P3 FMUL R21, R21, 0.25 ;  /* 0x3e80000015153820 */ /* 0x000fe20000400000 */
[----:B--2---:R-:W-:-:S04]  /*10c0*/  IMAD.WIDE R26, R25, 0x4, R2 ;  /* 0x00000004191a7825 */ /* 0x004fc800078e0202 */
[--C-:B------:R-:W-:Y:S01]  /*10d0*/  IMAD.WIDE R24, R24, 0x4, R2.reuse ;  /* 0x0000000418187825 */ /* 0x100fe200078e0202 */
[----:B------:R2:W-:Y:S03]  /*10e0*/  @!P0 STG.E.128 desc[UR6][R26.64], R8 ;  /* 0x000000081a008986 */ /* 0x0005e6000c101d06 */
[----:B0-----:R-:W-:Y:S01]  /*10f0*/  FMUL R17, R17, R22 ;  /* 0x0000001611117220 */ /* 0x001fe20000400000 */
[----:B------:R2:W-:Y:S01]  /*1100*/  @!P0 STG.E.128 desc[UR6][R24.64], R12 ;  /* 0x0000000c18008986 */ /* 0x0005e2000c101d06 */
[----:B------:R-:W-:-:S04]  /*1110*/  IMAD.WIDE R2, R23, 0x4, R2 ;  /* 0x0000000417027825 */ /* 0x000fc800078e0202 */
[----:B-1----:R-:W-:Y:S01]  /*1120*/  FMUL R18, R29, R0 ;  /* 0x000000001d127220 */ /* 0x002fe20000400000 */
[----:B---3--:R-:W-:Y:S01]  /*1130*/  FMUL R19, R20, R21 ;  /* 0x0000001514137220 */ /* 0x008fe20000400000 */
[----:B------:R-:W-:Y:S06]  /*1140*/  @P0 EXIT ;  /* 0x000000000000094d */ /* 0x000fec0003800000 */
[----:B------:R-:W-:Y:S01]  /*1150*/  STG.E.128 desc[UR6][R2.64], R16 ;  /* 0x0000001002007986 */ /* 0x000fe2000c101d06 */
[----:B------:R-:W-:Y:S05]  /*1160*/  EXIT ;  /* 0x000000000000794d */ /* 0x000fea0003800000 */
.L_x_0:
[----:B------:R-:W-:-:S00]  /*1170*/  BRA `(.L_x_0) ;  /* 0xfffffffc00fc7947 */ /* 0x000fc0000383ffff */
[----:B------:R-:W-:-:S00]  /*1180*/  NOP ;  /* 0x0000000000007918 */ /* 0x000fc00000000000 */
[----:B------:R-:W-:-:S00]  /*1190*/  NOP ;  /* 0x0000000000007918 */ /* 0x000fc00000000000 */
[----:B------:R-:W-:-:S00]  /*11a0*/  NOP ;  /* 0x0000000000007918 */ /* 0x000fc00000000000 */
[----:B------:R-:W-:-:S00]  /*11b0*/  NOP ;  /* 0x0000000000007918 */ /* 0x000fc00000000000 */
[----:B------:R-:W-:-:S00]  /*11c0*/  NOP ;  /* 0x0000000000007918 */ /* 0x000fc00000000000 */
[----:B------:R-:W-:-:S00]  /*11d0*/  NOP ;  /* 0x0000000000007918 */ /* 0x000fc00000000000 */
[----:B------:R-:W-:-:S00]  /*11e0*/  NOP ;  /* 0x0000000000007918 */ /* 0x000fc00000000000 */
[----:B------:R-:W-:-:S00]  /*11f0*/  NOP ;  /* 0x0000000000007918 */ /* 0x000fc00000000000 */
.L_x_1:


//--------------------- .nv.global.init           --------------------------
	.section	.nv.global.init,"aw",@progbits
.nv.global.init:
	.type		_$_str,@object
	.size		_$_str,(_$_str_$_2 - _$_str)
_$_str:
        /*0000*/ 	.byte	0x5f, 0x5f, 0x43, 0x55, 0x44, 0x41, 0x5f, 0x46, 0x54, 0x5a, 0x00
	.type		_$_str_$_2,@object
	.size		_$_str_$_2,(.L_1 - _$_str_$_2)
_$_str_$_2:
        /*000b*/ 	.byte	0x5f, 0x5f, 0x43, 0x55, 0x44, 0x41, 0x5f, 0x50, 0x52, 0x45, 0x43, 0x5f, 0x53, 0x51, 0x52, 0x54
        /*001b*/ 	.byte	0x00
.L_1:


//--------------------- .nv.shared.triton_poi_fused_add_div_sqrt_18 --------------------------
	.section	.nv.shared.triton_poi_fused_add_div_sqrt_18,"aw",@nobits
	.sectionflags	@""
	.align	16
	.zero		1024


//--------------------- .nv.constant0.triton_poi_fused_add_div_sqrt_18 --------------------------
	.section	.nv.constant0.triton_poi_fused_add_div_sqrt_18,"a",@progbits
	.sectionflags	@""
	.align	4
.nv.constant0.triton_poi_fused_add_div_sqrt_18:
	.zero		560
